//
// Generated by NVIDIA NVVM Compiler
//
// Compiler Build ID: CL-36424714
// Cuda compilation tools, release 13.0, V13.0.88
// Based on NVVM 20.0.0
//

.version 9.0
.target sm_100
.address_size 64

	// .globl	_Z7cal_disPiS_S_i

.visible .entry _Z7cal_disPiS_S_i(
	.param .u64 .ptr .align 1 _Z7cal_disPiS_S_i_param_0,
	.param .u64 .ptr .align 1 _Z7cal_disPiS_S_i_param_1,
	.param .u64 .ptr .align 1 _Z7cal_disPiS_S_i_param_2,
	.param .u32 _Z7cal_disPiS_S_i_param_3
)
{
	.reg .pred 	%p<2>;
	.reg .b32 	%r<36>;
	.reg .b64 	%rd<11>;

	ld.param.u64 	%rd1, [_Z7cal_disPiS_S_i_param_0];
	ld.param.u64 	%rd2, [_Z7cal_disPiS_S_i_param_1];
	ld.param.u64 	%rd3, [_Z7cal_disPiS_S_i_param_2];
	ld.param.u32 	%r2, [_Z7cal_disPiS_S_i_param_3];
	mov.u32 	%r1, %ctaid.x;
	setp.gt.u32 	%p1, %r1, 9;
	@%p1 bra 	$L__BB0_2;
	cvta.to.global.u64 	%rd4, %rd3;
	cvta.to.global.u64 	%rd5, %rd2;
	cvta.to.global.u64 	%rd6, %rd1;
	mul.lo.s32 	%r3, %r2, %r1;
	cvt.s64.s32 	%rd7, %r3;
	add.s64 	%rd8, %rd6, %rd7;
	ld.global.u32 	%r4, [%rd8];
	ld.global.u32 	%r5, [%rd5];
	sub.s32 	%r6, %r4, %r5;
	mul.lo.s32 	%r7, %r6, %r6;
	ld.global.u32 	%r8, [%rd8+4];
	ld.global.u32 	%r9, [%rd5+4];
	sub.s32 	%r10, %r8, %r9;
	mad.lo.s32 	%r11, %r10, %r10, %r7;
	ld.global.u32 	%r12, [%rd8+8];
	ld.global.u32 	%r13, [%rd5+8];
	sub.s32 	%r14, %r12, %r13;
	mad.lo.s32 	%r15, %r14, %r14, %r11;
	ld.global.u32 	%r16, [%rd8+12];
	ld.global.u32 	%r17, [%rd5+12];
	sub.s32 	%r18, %r16, %r17;
	mad.lo.s32 	%r19, %r18, %r18, %r15;
	ld.global.u32 	%r20, [%rd8+16];
	ld.global.u32 	%r21, [%rd5+16];
	sub.s32 	%r22, %r20, %r21;
	mad.lo.s32 	%r23, %r22, %r22, %r19;
	ld.global.u32 	%r24, [%rd8+20];
	ld.global.u32 	%r25, [%rd5+20];
	sub.s32 	%r26, %r24, %r25;
	mad.lo.s32 	%r27, %r26, %r26, %r23;
	ld.global.u32 	%r28, [%rd8+24];
	ld.global.u32 	%r29, [%rd5+24];
	sub.s32 	%r30, %r28, %r29;
	mad.lo.s32 	%r31, %r30, %r30, %r27;
	ld.global.u32 	%r32, [%rd8+28];
	ld.global.u32 	%r33, [%rd5+28];
	sub.s32 	%r34, %r32, %r33;
	mad.lo.s32 	%r35, %r34, %r34, %r31;
	mul.wide.u32 	%rd9, %r1, 4;
	add.s64 	%rd10, %rd4, %rd9;
	st.global.u32 	[%rd10], %r35;
$L__BB0_2:
	ret;

}


// ===== COMPILED SASS (sm_100) =====

	.target	sm_100

	.elftype	@"ET_EXEC"


//--------------------- .note.nv.tkinfo           --------------------------
	.section	.note.nv.tkinfo,"",@"SHT_NOTE"
	.sectionflags	@"SHF_NOTE_NV_TKINFO"
	.tkinfo
        /*0018*/ 	.word	0x00000002
        /*0030*/ 	.string	""
        /*0030*/ 	.string	"ptxas"
        /*0030*/ 	.string	"Cuda compilation tools, release 13.0, V13.0.88"
        /*0030*/ 	.string	"Build cuda_13.0.r13.0/compiler.36424714_0"
        /*0030*/ 	.string	"-arch sm_100 -m 64 "



//--------------------- .note.nv.cuinfo           --------------------------
	.section	.note.nv.cuinfo,"",@"SHT_NOTE"
	.sectionflags	@"SHF_NOTE_NV_CUINFO"
        /*0018*/ 	.short	0x0002
        /*001a*/ 	.short	0x0064
        /*001c*/ 	.short	0x0082
	.zero		2


//--------------------- .nv.info                  --------------------------
	.section	.nv.info,"",@"SHT_CUDA_INFO"
	.align	4


	//----- nvinfo : EIATTR_REGCOUNT
	.align		4
        /*0000*/ 	.byte	0x04, 0x2f
        /*0002*/ 	.short	(.L_1 - .L_0)
	.align		4
.L_0:
        /*0004*/ 	.word	index@(_Z7cal_disPiS_S_i)
        /*0008*/ 	.word	0x0000001a


	//----- nvinfo : EIATTR_FRAME_SIZE
	.align		4
.L_1:
        /*000c*/ 	.byte	0x04, 0x11
        /*000e*/ 	.short	(.L_3 - .L_2)
	.align		4
.L_2:
        /*0010*/ 	.word	index@(_Z7cal_disPiS_S_i)
        /*0014*/ 	.word	0x00000000


	//----- nvinfo : EIATTR_MIN_STACK_SIZE
	.align		4
.L_3:
        /*0018*/ 	.byte	0x04, 0x12
        /*001a*/ 	.short	(.L_5 - .L_4)
	.align		4
.L_4:
        /*001c*/ 	.word	index@(_Z7cal_disPiS_S_i)
        /*0020*/ 	.word	0x00000000
.L_5:


//--------------------- .nv.compat                --------------------------
	.section	.nv.compat,"",@"SHT_CUDA_COMPAT_INFO"
	.align	4
        /*0000*/ 	.byte	0x02, 0x09, 0x00, 0x00, 0x02, 0x02, 0x01, 0x00, 0x02, 0x05, 0x05, 0x00, 0x03, 0x07, 0x01, 0x01
        /*0010*/ 	.byte	0x02, 0x03, 0x00, 0x00, 0x02, 0x06, 0x01, 0x00, 0x04, 0x0b, 0x08, 0x00, 0x09, 0x00, 0x00, 0x00
        /*0020*/ 	.byte	0x00, 0x00, 0x00, 0x00


//--------------------- .nv.info._Z7cal_disPiS_S_i --------------------------
	.section	.nv.info._Z7cal_disPiS_S_i,"",@"SHT_CUDA_INFO"
	.sectionflags	@""
	.align	4


	//----- nvinfo : EIATTR_CUDA_API_VERSION
	.align		4
        /*0000*/ 	.byte	0x04, 0x37
        /*0002*/ 	.short	(.L_7 - .L_6)
.L_6:
        /*0004*/ 	.word	0x00000082


	//----- nvinfo : EIATTR_KPARAM_INFO
	.align		4
.L_7:
        /*0008*/ 	.byte	0x04, 0x17
        /*000a*/ 	.short	(.L_9 - .L_8)
.L_8:
        /*000c*/ 	.word	0x00000000
        /*0010*/ 	.short	0x0003
        /*0012*/ 	.short	0x0018
        /*0014*/ 	.byte	0x00, 0xf0, 0x11, 0x00


	//----- nvinfo : EIATTR_KPARAM_INFO
	.align		4
.L_9:
        /*0018*/ 	.byte	0x04, 0x17
        /*001a*/ 	.short	(.L_11 - .L_10)
.L_10:
        /*001c*/ 	.word	0x00000000
        /*0020*/ 	.short	0x0002
        /*0022*/ 	.short	0x0010
        /*0024*/ 	.byte	0x00, 0xf5, 0x21, 0x00


	//----- nvinfo : EIATTR_KPARAM_INFO
	.align		4
.L_11:
        /*0028*/ 	.byte	0x04, 0x17
        /*002a*/ 	.short	(.L_13 - .L_12)
.L_12:
        /*002c*/ 	.word	0x00000000
        /*0030*/ 	.short	0x0001
        /*0032*/ 	.short	0x0008
        /*0034*/ 	.byte	0x00, 0xf5, 0x21, 0x00


	//----- nvinfo : EIATTR_KPARAM_INFO
	.align		4
.L_13:
        /*0038*/ 	.byte	0x04, 0x17
        /*003a*/ 	.short	(.L_15 - .L_14)
.L_14:
        /*003c*/ 	.word	0x00000000
        /*0040*/ 	.short	0x0000
        /*0042*/ 	.short	0x0000
        /*0044*/ 	.byte	0x00, 0xf5, 0x21, 0x00


	//----- nvinfo : EIATTR_SPARSE_MMA_MASK
	.align		4
.L_15:
        /*0048*/ 	.byte	0x03, 0x50
        /*004a*/ 	.short	0x0000


	//----- nvinfo : EIATTR_MAXREG_COUNT
	.align		4
        /*004c*/ 	.byte	0x03, 0x1b
        /*004e*/ 	.short	0x00ff


	//----- nvinfo : EIATTR_MERCURY_ISA_VERSION
	.align		4
        /*0050*/ 	.byte	0x03, 0x5f
        /*0052*/ 	.short	0x0101


	//----- nvinfo : EIATTR_VRC_CTA_INIT_COUNT
	.align		4
        /*0054*/ 	.byte	0x02, 0x4a
	.zero		1
	.zero		1


	//----- nvinfo : EIATTR_EXIT_INSTR_OFFSETS
	.align		4
        /*0058*/ 	.byte	0x04, 0x1c
        /*005a*/ 	.short	(.L_17 - .L_16)


	//   ....[0]....
.L_16:
        /*005c*/ 	.word	0x00000030


	//   ....[1]....
        /*0060*/ 	.word	0x000002e0


	//----- nvinfo : EIATTR_CBANK_PARAM_SIZE
	.align		4
.L_17:
        /*0064*/ 	.byte	0x03, 0x19
        /*0066*/ 	.short	0x001c


	//----- nvinfo : EIATTR_PARAM_CBANK
	.align		4
        /*0068*/ 	.byte	0x04, 0x0a
        /*006a*/ 	.short	(.L_19 - .L_18)
	.align		4
.L_18:
        /*006c*/ 	.word	index@(.nv.constant0._Z7cal_disPiS_S_i)
        /*0070*/ 	.short	0x0380
        /*0072*/ 	.short	0x001c


	//----- nvinfo : EIATTR_SW_WAR
	.align		4
.L_19:
        /*0074*/ 	.byte	0x04, 0x36
        /*0076*/ 	.short	(.L_21 - .L_20)
.L_20:
        /*0078*/ 	.word	0x00000008
.L_21:


//--------------------- .nv.callgraph             --------------------------
	.section	.nv.callgraph,"",@"SHT_CUDA_CALLGRAPH"
	.align	4
	.sectionentsize	8
	.align		4
        /*0000*/ 	.word	0x00000000
	.align		4
        /*0004*/ 	.word	0xffffffff
	.align		4
        /*0008*/ 	.word	0x00000000
	.align		4
        /*000c*/ 	.word	0xfffffffe
	.align		4
        /*0010*/ 	.word	0x00000000
	.align		4
        /*0014*/ 	.word	0xfffffffd
	.align		4
        /*0018*/ 	.word	0x00000000
	.align		4
        /*001c*/ 	.word	0xfffffffc


//--------------------- .text._Z7cal_disPiS_S_i   --------------------------
	.section	.text._Z7cal_disPiS_S_i,"ax",@progbits
	.align	128
        .global         _Z7cal_disPiS_S_i
        .type           _Z7cal_disPiS_S_i,@function
        .size           _Z7cal_disPiS_S_i,(.L_x_1 - _Z7cal_disPiS_S_i)
        .other          _Z7cal_disPiS_S_i,@"STO_CUDA_ENTRY STV_DEFAULT"
_Z7cal_disPiS_S_i:
.text._Z7cal_disPiS_S_i:
[----:B------:R-:W-:Y:S01]  /*0000*/  LDC R1, c[0x0][0x37c] ;  /* 0x0000df00ff017b82 */ /* 0x000fe20000000800 */
[----:B------:R-:W0:Y:S02]  /*0010*/  S2R R9, SR_CTAID.X ;  /* 0x0000000000097919 */ /* 0x000e240000002500 */
[----:B0-----:R-:W-:-:S13]  /*0020*/  ISETP.GT.U32.AND P0, PT, R9, 0x9, PT ;  /* 0x000000090900780c */ /* 0x001fda0003f04070 */
[----:B------:R-:W-:Y:S05]  /*0030*/  @P0 EXIT ;  /* 0x000000000000094d */ /* 0x000fea0003800000 */
[----:B------:R-:W0:Y:S01]  /*0040*/  LDC.64 R4, c[0x0][0x380] ;  /* 0x0000e000ff047b82 */ /* 0x000e220000000a00 */
[----:B------:R-:W1:Y:S01]  /*0050*/  LDCU UR6, c[0x0][0x398] ;  /* 0x00007300ff0677ac */ /* 0x000e620008000800 */
[----:B------:R-:W2:Y:S06]  /*0060*/  LDCU.64 UR4, c[0x0][0x358] ;  /* 0x00006b00ff0477ac */ /* 0x000eac0008000a00 */
[----:B------:R-:W2:Y:S01]  /*0070*/  LDC.64 R2, c[0x0][0x388] ;  /* 0x0000e200ff027b82 */ /* 0x000ea20000000a00 */
[----:B-1----:R-:W-:-:S05]  /*0080*/  IMAD R0, R9, UR6, RZ ;  /* 0x0000000609007c24 */ /* 0x002fca000f8e02ff */
[----:B0-----:R-:W-:-:S04]  /*0090*/  IADD3 R4, P0, PT, R0, R4, RZ ;  /* 0x0000000400047210 */ /* 0x001fc80007f1e0ff */
[----:B------:R-:W-:Y:S01]  /*00a0*/  LEA.HI.X.SX32 R5, R0, R5, 0x1, P0 ;  /* 0x0000000500057211 */ /* 0x000fe200000f0eff */
[----:B--2---:R-:W2:Y:S04]  /*00b0*/  LDG.E R7, desc[UR4][R2.64] ;  /* 0x0000000402077981 */ /* 0x004ea8000c1e1900 */
[----:B------:R-:W2:Y:S04]  /*00c0*/  LDG.E R6, desc[UR4][R4.64] ;  /* 0x0000000404067981 */ /* 0x000ea8000c1e1900 */
[----:B------:R-:W3:Y:S04]  /*00d0*/  LDG.E R19, desc[UR4][R2.64+0x4] ;  /* 0x0000040402137981 */ /* 0x000ee8000c1e1900 */
[----:B------:R-:W3:Y:S04]  /*00e0*/  LDG.E R14, desc[UR4][R4.64+0x4] ;  /* 0x00000404040e7981 */ /* 0x000ee8000c1e1900 */
[----:B------:R-:W4:Y:S04]  /*00f0*/  LDG.E R21, desc[UR4][R2.64+0x8] ;  /* 0x0000080402157981 */ /* 0x000f28000c1e1900 */
[----:B------:R-:W4:Y:S04]  /*0100*/  LDG.E R16, desc[UR4][R4.64+0x8] ;  /* 0x0000080404107981 */ /* 0x000f28000c1e1900 */
[----:B------:R-:W5:Y:S04]  /*0110*/  LDG.E R23, desc[UR4][R2.64+0xc] ;  /* 0x00000c0402177981 */ /* 0x000f68000c1e1900 */
        /* <DEDUP_REMOVED lines=8> */
[----:B------:R-:W5:Y:S01]  /*01a0*/  LDG.E R17, desc[UR4][R2.64+0x1c] ;  /* 0x00001c0402117981 */ /* 0x000f62000c1e1900 */
[----:B--2---:R-:W-:-:S02]  /*01b0*/  IADD3 R6, PT, PT, R6, -R7, RZ ;  /* 0x8000000706067210 */ /* 0x004fc40007ffe0ff */
[----:B---3--:R-:W-:-:S03]  /*01c0*/  IADD3 R19, PT, PT, R14, -R19, RZ ;  /* 0x800000130e137210 */ /* 0x008fc60007ffe0ff */
[----:B------:R-:W-:Y:S02]  /*01d0*/  IMAD R14, R6, R6, RZ ;  /* 0x00000006060e7224 */ /* 0x000fe400078e02ff */
[----:B------:R-:W0:Y:S02]  /*01e0*/  LDC.64 R6, c[0x0][0x390] ;  /* 0x0000e400ff067b82 */ /* 0x000e240000000a00 */
[----:B------:R-:W-:Y:S01]  /*01f0*/  IMAD R14, R19, R19, R14 ;  /* 0x00000013130e7224 */ /* 0x000fe200078e020e */
[----:B----4-:R-:W-:-:S05]  /*0200*/  IADD3 R21, PT, PT, R16, -R21, RZ ;  /* 0x8000001510157210 */ /* 0x010fca0007ffe0ff */
[----:B------:R-:W-:Y:S01]  /*0210*/  IMAD R14, R21, R21, R14 ;  /* 0x00000015150e7224 */ /* 0x000fe200078e020e */
[----:B-----5:R-:W-:-:S05]  /*0220*/  IADD3 R23, PT, PT, R18, -R23, RZ ;  /* 0x8000001712177210 */ /* 0x020fca0007ffe0ff */
[----:B------:R-:W-:Y:S01]  /*0230*/  IMAD R14, R23, R23, R14 ;  /* 0x00000017170e7224 */ /* 0x000fe200078e020e */
[----:B------:R-:W-:Y:S01]  /*0240*/  IADD3 R15, PT, PT, R15, -R10, RZ ;  /* 0x8000000a0f0f7210 */ /* 0x000fe20007ffe0ff */
[----:B0-----:R-:W-:-:S04]  /*0250*/  IMAD.WIDE.U32 R6, R9, 0x4, R6 ;  /* 0x0000000409067825 */ /* 0x001fc800078e0006 */
[----:B------:R-:W-:Y:S01]  /*0260*/  IMAD R14, R15, R15, R14 ;  /* 0x0000000f0f0e7224 */ /* 0x000fe200078e020e */
[----:B------:R-:W-:-:S05]  /*0270*/  IADD3 R13, PT, PT, R13, -R8, RZ ;  /* 0x800000080d0d7210 */ /* 0x000fca0007ffe0ff */
[----:B------:R-:W-:Y:S01]  /*0280*/  IMAD R14, R13, R13, R14 ;  /* 0x0000000d0d0e7224 */ /* 0x000fe200078e020e */
[----:B------:R-:W-:-:S05]  /*0290*/  IADD3 R11, PT, PT, R11, -R0, RZ ;  /* 0x800000000b0b7210 */ /* 0x000fca0007ffe0ff */
[----:B------:R-:W-:Y:S01]  /*02a0*/  IMAD R14, R11, R11, R14 ;  /* 0x0000000b0b0e7224 */ /* 0x000fe200078e020e */
[----:B------:R-:W-:-:S05]  /*02b0*/  IADD3 R17, PT, PT, R12, -R17, RZ ;  /* 0x800000110c117210 */ /* 0x000fca0007ffe0ff */
[----:B------:R-:W-:-:S05]  /*02c0*/  IMAD R17, R17, R17, R14 ;  /* 0x0000001111117224 */ /* 0x000fca00078e020e */
[----:B------:R-:W-:Y:S01]  /*02d0*/  STG.E desc[UR4][R6.64], R17 ;  /* 0x0000001106007986 */ /* 0x000fe2000c101904 */
[----:B------:R-:W-:Y:S05]  /*02e0*/  EXIT ;  /* 0x000000000000794d */ /* 0x000fea0003800000 */
.L_x_0:
[----:B------:R-:W-:-:S00]  /*02f0*/  BRA `(.L_x_0) ;  /* 0xfffffffc00fc7947 */ /* 0x000fc0000383ffff */
[----:B------:R-:W-:-:S00]  /*0300*/  NOP ;  /* 0x0000000000007918 */ /* 0x000fc00000000000 */
[----:B------:R-:W-:-:S00]  /*0310*/  NOP ;  /* 0x0000000000007918 */ /* 0x000fc00000000000 */
[----:B------:R-:W-:-:S00]  /*0320*/  NOP ;  /* 0x0000000000007918 */ /* 0x000fc00000000000 */
[----:B------:R-:W-:-:S00]  /*0330*/  NOP ;  /* 0x0000000000007918 */ /* 0x000fc00000000000 */
[----:B------:R-:W-:-:S00]  /*0340*/  NOP ;  /* 0x0000000000007918 */ /* 0x000fc00000000000 */
[----:B------:R-:W-:-:S00]  /*0350*/  NOP ;  /* 0x0000000000007918 */ /* 0x000fc00000000000 */
[----:B------:R-:W-:-:S00]  /*0360*/  NOP ;  /* 0x0000000000007918 */ /* 0x000fc00000000000 */
[----:B------:R-:W-:-:S00]  /*0370*/  NOP ;  /* 0x0000000000007918 */ /* 0x000fc00000000000 */
.L_x_1:


//--------------------- .nv.shared.reserved.0     --------------------------
	.section	.nv.shared.reserved.0,"aw",@nobits
	.weak		__nv_reservedSMEM_offset_0_alias
	.size		__nv_reservedSMEM_offset_0_alias, 0, 64
	.other		__nv_reservedSMEM_offset_0_alias,@"STO_CUDA_RESERVED_SHARED STV_DEFAULT"
__nv_reservedSMEM_offset_0_alias:
	.zero		0
	.zero		64


//--------------------- .nv.constant0._Z7cal_disPiS_S_i --------------------------
	.section	.nv.constant0._Z7cal_disPiS_S_i,"a",@progbits
	.sectionflags	@""
	.align	4
.nv.constant0._Z7cal_disPiS_S_i:
	.zero		924


//--------------------- SYMBOLS --------------------------

	.type		.nv.reservedSmem.offset0,@object
	.size		.nv.reservedSmem.offset0,0x4
